//
// Generated by NVIDIA NVVM Compiler
//
// Compiler Build ID: CL-36424714
// Cuda compilation tools, release 13.0, V13.0.88
// Based on NVVM 20.0.0
//

.version 9.0
.target sm_100
.address_size 64

	// .globl	_Z9matrixAddPfS_S_ii

.visible .entry _Z9matrixAddPfS_S_ii(
	.param .u64 .ptr .align 1 _Z9matrixAddPfS_S_ii_param_0,
	.param .u64 .ptr .align 1 _Z9matrixAddPfS_S_ii_param_1,
	.param .u64 .ptr .align 1 _Z9matrixAddPfS_S_ii_param_2,
	.param .u32 _Z9matrixAddPfS_S_ii_param_3,
	.param .u32 _Z9matrixAddPfS_S_ii_param_4
)
{


	ret;

}


// ===== COMPILED SASS (sm_100) =====

	.target	sm_100

	.elftype	@"ET_EXEC"


//--------------------- .note.nv.tkinfo           --------------------------
	.section	.note.nv.tkinfo,"",@"SHT_NOTE"
	.sectionflags	@"SHF_NOTE_NV_TKINFO"
	.tkinfo
        /*0018*/ 	.word	0x00000002
        /*0030*/ 	.string	""
        /*0030*/ 	.string	"ptxas"
        /*0030*/ 	.string	"Cuda compilation tools, release 13.0, V13.0.88"
        /*0030*/ 	.string	"Build cuda_13.0.r13.0/compiler.36424714_0"
        /*0030*/ 	.string	"-arch sm_100 -m 64 "



//--------------------- .note.nv.cuinfo           --------------------------
	.section	.note.nv.cuinfo,"",@"SHT_NOTE"
	.sectionflags	@"SHF_NOTE_NV_CUINFO"
        /*0018*/ 	.short	0x0002
        /*001a*/ 	.short	0x0064
        /*001c*/ 	.short	0x0082
	.zero		2


//--------------------- .nv.info                  --------------------------
	.section	.nv.info,"",@"SHT_CUDA_INFO"
	.align	4


	//----- nvinfo : EIATTR_REGCOUNT
	.align		4
        /*0000*/ 	.byte	0x04, 0x2f
        /*0002*/ 	.short	(.L_1 - .L_0)
	.align		4
.L_0:
        /*0004*/ 	.word	index@(_Z9matrixAddPfS_S_ii)
        /*0008*/ 	.word	0x00000004


	//----- nvinfo : EIATTR_FRAME_SIZE
	.align		4
.L_1:
        /*000c*/ 	.byte	0x04, 0x11
        /*000e*/ 	.short	(.L_3 - .L_2)
	.align		4
.L_2:
        /*0010*/ 	.word	index@(_Z9matrixAddPfS_S_ii)
        /*0014*/ 	.word	0x00000000


	//----- nvinfo : EIATTR_MIN_STACK_SIZE
	.align		4
.L_3:
        /*0018*/ 	.byte	0x04, 0x12
        /*001a*/ 	.short	(.L_5 - .L_4)
	.align		4
.L_4:
        /*001c*/ 	.word	index@(_Z9matrixAddPfS_S_ii)
        /*0020*/ 	.word	0x00000000
.L_5:


//--------------------- .nv.compat                --------------------------
	.section	.nv.compat,"",@"SHT_CUDA_COMPAT_INFO"
	.align	4
        /*0000*/ 	.byte	0x02, 0x09, 0x00, 0x00, 0x02, 0x02, 0x01, 0x00, 0x02, 0x05, 0x05, 0x00, 0x03, 0x07, 0x01, 0x01
        /*0010*/ 	.byte	0x02, 0x03, 0x00, 0x00, 0x02, 0x06, 0x01, 0x00, 0x04, 0x0b, 0x08, 0x00, 0x09, 0x00, 0x00, 0x00
        /*0020*/ 	.byte	0x00, 0x00, 0x00, 0x00


//--------------------- .nv.info._Z9matrixAddPfS_S_ii --------------------------
	.section	.nv.info._Z9matrixAddPfS_S_ii,"",@"SHT_CUDA_INFO"
	.sectionflags	@""
	.align	4


	//----- nvinfo : EIATTR_CUDA_API_VERSION
	.align		4
        /*0000*/ 	.byte	0x04, 0x37
        /*0002*/ 	.short	(.L_7 - .L_6)
.L_6:
        /*0004*/ 	.word	0x00000082


	//----- nvinfo : EIATTR_KPARAM_INFO
	.align		4
.L_7:
        /*0008*/ 	.byte	0x04, 0x17
        /*000a*/ 	.short	(.L_9 - .L_8)
.L_8:
        /*000c*/ 	.word	0x00000000
        /*0010*/ 	.short	0x0004
        /*0012*/ 	.short	0x001c
        /*0014*/ 	.byte	0x00, 0xf0, 0x11, 0x00


	//----- nvinfo : EIATTR_KPARAM_INFO
	.align		4
.L_9:
        /*0018*/ 	.byte	0x04, 0x17
        /*001a*/ 	.short	(.L_11 - .L_10)
.L_10:
        /*001c*/ 	.word	0x00000000
        /*0020*/ 	.short	0x0003
        /*0022*/ 	.short	0x0018
        /*0024*/ 	.byte	0x00, 0xf0, 0x11, 0x00


	//----- nvinfo : EIATTR_KPARAM_INFO
	.align		4
.L_11:
        /*0028*/ 	.byte	0x04, 0x17
        /*002a*/ 	.short	(.L_13 - .L_12)
.L_12:
        /*002c*/ 	.word	0x00000000
        /*0030*/ 	.short	0x0002
        /*0032*/ 	.short	0x0010
        /*0034*/ 	.byte	0x00, 0xf5, 0x21, 0x00


	//----- nvinfo : EIATTR_KPARAM_INFO
	.align		4
.L_13:
        /*0038*/ 	.byte	0x04, 0x17
        /*003a*/ 	.short	(.L_15 - .L_14)
.L_14:
        /*003c*/ 	.word	0x00000000
        /*0040*/ 	.short	0x0001
        /*0042*/ 	.short	0x0008
        /*0044*/ 	.byte	0x00, 0xf5, 0x21, 0x00


	//----- nvinfo : EIATTR_KPARAM_INFO
	.align		4
.L_15:
        /*0048*/ 	.byte	0x04, 0x17
        /*004a*/ 	.short	(.L_17 - .L_16)
.L_16:
        /*004c*/ 	.word	0x00000000
        /*0050*/ 	.short	0x0000
        /*0052*/ 	.short	0x0000
        /*0054*/ 	.byte	0x00, 0xf5, 0x21, 0x00


	//----- nvinfo : EIATTR_SPARSE_MMA_MASK
	.align		4
.L_17:
        /*0058*/ 	.byte	0x03, 0x50
        /*005a*/ 	.short	0x0000


	//----- nvinfo : EIATTR_MAXREG_COUNT
	.align		4
        /*005c*/ 	.byte	0x03, 0x1b
        /*005e*/ 	.short	0x00ff


	//----- nvinfo : EIATTR_MERCURY_ISA_VERSION
	.align		4
        /*0060*/ 	.byte	0x03, 0x5f
        /*0062*/ 	.short	0x0101


	//----- nvinfo : EIATTR_VRC_CTA_INIT_COUNT
	.align		4
        /*0064*/ 	.byte	0x02, 0x4a
	.zero		1
	.zero		1


	//----- nvinfo : EIATTR_EXIT_INSTR_OFFSETS
	.align		4
        /*0068*/ 	.byte	0x04, 0x1c
        /*006a*/ 	.short	(.L_19 - .L_18)


	//   ....[0]....
.L_18:
        /*006c*/ 	.word	0x00000010


	//----- nvinfo : EIATTR_CBANK_PARAM_SIZE
	.align		4
.L_19:
        /*0070*/ 	.byte	0x03, 0x19
        /*0072*/ 	.short	0x0020


	//----- nvinfo : EIATTR_PARAM_CBANK
	.align		4
        /*0074*/ 	.byte	0x04, 0x0a
        /*0076*/ 	.short	(.L_21 - .L_20)
	.align		4
.L_20:
        /*0078*/ 	.word	index@(.nv.constant0._Z9matrixAddPfS_S_ii)
        /*007c*/ 	.short	0x0380
        /*007e*/ 	.short	0x0020


	//----- nvinfo : EIATTR_SW_WAR
	.align		4
.L_21:
        /*0080*/ 	.byte	0x04, 0x36
        /*0082*/ 	.short	(.L_23 - .L_22)
.L_22:
        /*0084*/ 	.word	0x00000008
.L_23:


//--------------------- .nv.callgraph             --------------------------
	.section	.nv.callgraph,"",@"SHT_CUDA_CALLGRAPH"
	.align	4
	.sectionentsize	8
	.align		4
        /*0000*/ 	.word	0x00000000
	.align		4
        /*0004*/ 	.word	0xffffffff
	.align		4
        /*0008*/ 	.word	0x00000000
	.align		4
        /*000c*/ 	.word	0xfffffffe
	.align		4
        /*0010*/ 	.word	0x00000000
	.align		4
        /*0014*/ 	.word	0xfffffffd
	.align		4
        /*0018*/ 	.word	0x00000000
	.align		4
        /*001c*/ 	.word	0xfffffffc


//--------------------- .text._Z9matrixAddPfS_S_ii --------------------------
	.section	.text._Z9matrixAddPfS_S_ii,"ax",@progbits
	.align	128
        .global         _Z9matrixAddPfS_S_ii
        .type           _Z9matrixAddPfS_S_ii,@function
        .size           _Z9matrixAddPfS_S_ii,(.L_x_1 - _Z9matrixAddPfS_S_ii)
        .other          _Z9matrixAddPfS_S_ii,@"STO_CUDA_ENTRY STV_DEFAULT"
_Z9matrixAddPfS_S_ii:
.text._Z9matrixAddPfS_S_ii:
[----:B------:R-:W-:Y:S01]  /*0000*/  LDC R1, c[0x0][0x37c] ;  /* 0x0000df00ff017b82 */ /* 0x000fe20000000800 */
[----:B------:R-:W-:Y:S05]  /*0010*/  EXIT ;  /* 0x000000000000794d */ /* 0x000fea0003800000 */
.L_x_0:
[----:B------:R-:W-:-:S00]  /*0020*/  BRA `(.L_x_0) ;  /* 0xfffffffc00fc7947 */ /* 0x000fc0000383ffff */
[----:B------:R-:W-:-:S00]  /*0030*/  NOP ;  /* 0x0000000000007918 */ /* 0x000fc00000000000 */
        /* <DEDUP_REMOVED lines=12> */
.L_x_1:


//--------------------- .nv.shared.reserved.0     --------------------------
	.section	.nv.shared.reserved.0,"aw",@nobits
	.weak		__nv_reservedSMEM_offset_0_alias
	.size		__nv_reservedSMEM_offset_0_alias, 0, 64
	.other		__nv_reservedSMEM_offset_0_alias,@"STO_CUDA_RESERVED_SHARED STV_DEFAULT"
__nv_reservedSMEM_offset_0_alias:
	.zero		0
	.zero		64


//--------------------- .nv.constant0._Z9matrixAddPfS_S_ii --------------------------
	.section	.nv.constant0._Z9matrixAddPfS_S_ii,"a",@progbits
	.sectionflags	@""
	.align	4
.nv.constant0._Z9matrixAddPfS_S_ii:
	.zero		928


//--------------------- SYMBOLS --------------------------

	.type		.nv.reservedSmem.offset0,@object
	.size		.nv.reservedSmem.offset0,0x4
